	.headerflags	@"EF_CUDA_TEXMODE_UNIFIED EF_CUDA_64BIT_ADDRESS EF_CUDA_ACCELERATORS EF_CUDA_SM90 EF_CUDA_VIRTUAL_SM(EF_CUDA_SM90)"
	.elftype	@"ET_EXEC"


//--------------------- .nv.info                  --------------------------
	.section	.nv.info,"",@"SHT_CUDA_INFO"
	.align	4


	//----- nvinfo : EIATTR_REGCOUNT
	.align		4
        /*0000*/ 	.byte	0x04, 0x2f
        /*0002*/ 	.short	(.L_1 - .L_0)
	.align		4
.L_0:
        /*0004*/ 	.word	index@(triton_poi_fused_add_clone_18)
        /*0008*/ 	.word	0x0000000c


	//----- nvinfo : EIATTR_MIN_STACK_SIZE
	.align		4
.L_1:
        /*000c*/ 	.byte	0x04, 0x12
        /*000e*/ 	.short	(.L_3 - .L_2)
	.align		4
.L_2:
        /*0010*/ 	.word	index@(triton_poi_fused_add_clone_18)
        /*0014*/ 	.word	0x00000000


	//----- nvinfo : EIATTR_FRAME_SIZE
	.align		4
.L_3:
        /*0018*/ 	.byte	0x04, 0x11
        /*001a*/ 	.short	(.L_5 - .L_4)
	.align		4
.L_4:
        /*001c*/ 	.word	index@(triton_poi_fused_add_clone_18)
        /*0020*/ 	.word	0x00000000


	//----- nvinfo : EIATTR_MIN_STACK_SIZE
	.align		4
.L_5:
        /*0024*/ 	.byte	0x04, 0x12
        /*0026*/ 	.short	(.L_7 - .L_6)
	.align		4
.L_6:
        /*0028*/ 	.word	index@(triton_poi_fused_add_clone_18)
        /*002c*/ 	.word	0x00000000
.L_7:


//--------------------- .nv.info.triton_poi_fused_add_clone_18 --------------------------
	.section	.nv.info.triton_poi_fused_add_clone_18,"",@"SHT_CUDA_INFO"
	.sectionflags	@""
	.align	4


	//----- nvinfo : EIATTR_CUDA_API_VERSION
	.align		4
        /*0000*/ 	.byte	0x04, 0x37
        /*0002*/ 	.short	(.L_9 - .L_8)
.L_8:
        /*0004*/ 	.word	0x0000007c


	//----- nvinfo : EIATTR_KPARAM_INFO
	.align		4
.L_9:
        /*0008*/ 	.byte	0x04, 0x17
        /*000a*/ 	.short	(.L_11 - .L_10)
.L_10:
        /*000c*/ 	.word	0x00000000
        /*0010*/ 	.short	0x0003
        /*0012*/ 	.short	0x0018
        /*0014*/ 	.byte	0x00, 0xf0, 0x11, 0x00


	//----- nvinfo : EIATTR_KPARAM_INFO
	.align		4
.L_11:
        /*0018*/ 	.byte	0x04, 0x17
        /*001a*/ 	.short	(.L_13 - .L_12)
.L_12:
        /*001c*/ 	.word	0x00000000
        /*0020*/ 	.short	0x0002
        /*0022*/ 	.short	0x0010
        /*0024*/ 	.byte	0x00, 0xf4, 0x21, 0x00


	//----- nvinfo : EIATTR_KPARAM_INFO
	.align		4
.L_13:
        /*0028*/ 	.byte	0x04, 0x17
        /*002a*/ 	.short	(.L_15 - .L_14)
.L_14:
        /*002c*/ 	.word	0x00000000
        /*0030*/ 	.short	0x0001
        /*0032*/ 	.short	0x0008
        /*0034*/ 	.byte	0x00, 0xf4, 0x21, 0x00


	//----- nvinfo : EIATTR_KPARAM_INFO
	.align		4
.L_15:
        /*0038*/ 	.byte	0x04, 0x17
        /*003a*/ 	.short	(.L_17 - .L_16)
.L_16:
        /*003c*/ 	.word	0x00000000
        /*0040*/ 	.short	0x0000
        /*0042*/ 	.short	0x0000
        /*0044*/ 	.byte	0x00, 0xf4, 0x21, 0x00


	//----- nvinfo : EIATTR_SPARSE_MMA_MASK
	.align		4
.L_17:
        /*0048*/ 	.byte	0x03, 0x50
        /*004a*/ 	.short	0x0000


	//----- nvinfo : EIATTR_MAXREG_COUNT
	.align		4
        /*004c*/ 	.byte	0x03, 0x1b
        /*004e*/ 	.short	0x00ff


	//----- nvinfo : EIATTR_EXIT_INSTR_OFFSETS
	.align		4
        /*0050*/ 	.byte	0x04, 0x1c
        /*0052*/ 	.short	(.L_19 - .L_18)


	//   ....[0]....
.L_18:
        /*0054*/ 	.word	0x00000180


	//----- nvinfo : EIATTR_REQNTID
	.align		4
.L_19:
        /*0058*/ 	.byte	0x04, 0x10
        /*005a*/ 	.short	(.L_21 - .L_20)
.L_20:
        /*005c*/ 	.word	0x00000080
        /*0060*/ 	.word	0x00000001
        /*0064*/ 	.word	0x00000001


	//----- nvinfo : EIATTR_CBANK_PARAM_SIZE
	.align		4
.L_21:
        /*0068*/ 	.byte	0x03, 0x19
        /*006a*/ 	.short	0x001c


	//----- nvinfo : EIATTR_PARAM_CBANK
	.align		4
        /*006c*/ 	.byte	0x04, 0x0a
        /*006e*/ 	.short	(.L_23 - .L_22)
	.align		4
.L_22:
        /*0070*/ 	.word	index@(.nv.constant0.triton_poi_fused_add_clone_18)
        /*0074*/ 	.short	0x0210
        /*0076*/ 	.short	0x001c


	//----- nvinfo : EIATTR_SW_WAR
	.align		4
.L_23:
        /*0078*/ 	.byte	0x04, 0x36
        /*007a*/ 	.short	(.L_25 - .L_24)
.L_24:
        /*007c*/ 	.word	0x00000008
.L_25:


//--------------------- .nv.callgraph             --------------------------
	.section	.nv.callgraph,"",@"SHT_CUDA_CALLGRAPH"
	.align	4
	.sectionentsize	8
	.align		4
        /*0000*/ 	.word	0x00000000
	.align		4
        /*0004*/ 	.word	0xffffffff
	.align		4
        /*0008*/ 	.word	0x00000000
	.align		4
        /*000c*/ 	.word	0xfffffffe
	.align		4
        /*0010*/ 	.word	0x00000000
	.align		4
        /*0014*/ 	.word	0xfffffffd
	.align		4
        /*0018*/ 	.word	0x00000000
	.align		4
        /*001c*/ 	.word	0xfffffffc


//--------------------- .text.triton_poi_fused_add_clone_18 --------------------------
	.section	.text.triton_poi_fused_add_clone_18,"ax",@progbits
	.align	128
        .global         triton_poi_fused_add_clone_18
        .type           triton_poi_fused_add_clone_18,@function
        .size           triton_poi_fused_add_clone_18,(.L_x_1 - triton_poi_fused_add_clone_18)
        .other          triton_poi_fused_add_clone_18,@"STO_CUDA_ENTRY STV_DEFAULT"
triton_poi_fused_add_clone_18:
.text.triton_poi_fused_add_clone_18:
[----:B------:R-:W-:Y:S01]  /*0000*/  LDC R1, c[0x0][0x28] ;  /* 0x00000a00ff017b82 */ /* 0x000fe20000000800 */
[----:B------:R-:W1:Y:S07]  /*0010*/  S2R R0, SR_TID.X ;  /* 0x0000000000007919 */ /* 0x000e6e0000002100 */
[----:B------:R-:W2:Y:S01]  /*0020*/  LDC.64 R4, c[0x0][0x218] ;  /* 0x00008600ff047b82 */ /* 0x000ea20000000a00 */
[----:B------:R-:W-:Y:S01]  /*0030*/  ULDC.64 UR4, c[0x0][0x208] ;  /* 0x0000820000047ab9 */ /* 0x000fe20000000a00 */
[----:B------:R-:W3:Y:S06]  /*0040*/  S2R R9, SR_CTAID.X ;  /* 0x0000000000097919 */ /* 0x000eec0000002500 */
[----:B------:R-:W4:Y:S01]  /*0050*/  LDC.64 R2, c[0x0][0x210] ;  /* 0x00008400ff027b82 */ /* 0x000f220000000a00 */
[----:B-1----:R-:W-:-:S04]  /*0060*/  SHF.L.U32 R0, R0, 0x1, RZ ;  /* 0x0000000100007819 */ /* 0x002fc800000006ff */
[----:B------:R-:W-:-:S04]  /*0070*/  LOP3.LUT R0, R0, 0xfe, RZ, 0xc0, !PT ;  /* 0x000000fe00007812 */ /* 0x000fc800078ec0ff */
[----:B---3--:R-:W-:-:S05]  /*0080*/  LEA R9, R9, R0, 0x8 ;  /* 0x0000000009097211 */ /* 0x008fca00078e40ff */
[----:B------:R-:W-:-:S04]  /*0090*/  IMAD.HI R0, R9, 0x2aaaaaab, RZ ;  /* 0x2aaaaaab09007827 */ /* 0x000fc800078e02ff */
[----:B--2---:R-:W-:Y:S01]  /*00a0*/  IMAD.WIDE R4, R9, 0x4, R4 ;  /* 0x0000000409047825 */ /* 0x004fe200078e0204 */
[----:B------:R-:W-:-:S04]  /*00b0*/  SHF.R.U32.HI R7, RZ, 0x1f, R0 ;  /* 0x0000001fff077819 */ /* 0x000fc80000011600 */
[----:B------:R-:W-:Y:S01]  /*00c0*/  LEA.HI.SX32 R0, R0, R7, 0x16 ;  /* 0x0000000700007211 */ /* 0x000fe200078fb2ff */
[----:B------:R-:W2:Y:S04]  /*00d0*/  LDG.E.64 R4, desc[UR4][R4.64] ;  /* 0x0000000404047981 */ /* 0x000ea8000c1e1b00 */
[----:B------:R-:W-:-:S04]  /*00e0*/  IMAD R7, R0, -0x1800, R9 ;  /* 0xffffe80000077824 */ /* 0x000fc800078e0209 */
[----:B------:R-:W-:-:S05]  /*00f0*/  IMAD R7, R0, 0x3000, R7 ;  /* 0x0000300000077824 */ /* 0x000fca00078e0207 */
[----:B------:R-:W-:-:S05]  /*0100*/  IADD3 R7, R7, 0x1800, RZ ;  /* 0x0000180007077810 */ /* 0x000fca0007ffe0ff */
[----:B----4-:R-:W-:Y:S02]  /*0110*/  IMAD.WIDE R2, R7, 0x4, R2 ;  /* 0x0000000407027825 */ /* 0x010fe400078e0202 */
[----:B------:R-:W1:Y:S04]  /*0120*/  LDC.64 R6, c[0x0][0x220] ;  /* 0x00008800ff067b82 */ /* 0x000e680000000a00 */
[----:B------:R-:W2:Y:S01]  /*0130*/  LDG.E.64 R2, desc[UR4][R2.64] ;  /* 0x0000000402027981 */ /* 0x000ea2000c1e1b00 */
[----:B-1----:R-:W-:-:S04]  /*0140*/  IMAD.WIDE R6, R9, 0x4, R6 ;  /* 0x0000000409067825 */ /* 0x002fc800078e0206 */
[----:B--2---:R-:W-:Y:S01]  /*0150*/  FADD R8, R2, R4 ;  /* 0x0000000402087221 */ /* 0x004fe20000000000 */
[----:B------:R-:W-:-:S05]  /*0160*/  FADD R9, R3, R5 ;  /* 0x0000000503097221 */ /* 0x000fca0000000000 */
[----:B------:R-:W-:Y:S01]  /*0170*/  STG.E.64 desc[UR4][R6.64], R8 ;  /* 0x0000000806007986 */ /* 0x000fe2000c101b04 */
[----:B------:R-:W-:Y:S05]  /*0180*/  EXIT ;  /* 0x000000000000794d */ /* 0x000fea0003800000 */
.L_x_0:
[----:B------:R-:W-:-:S00]  /*0190*/  BRA `(.L_x_0) ;  /* 0xfffffffc00fc7947 */ /* 0x000fc0000383ffff */
[----:B------:R-:W-:-:S00]  /*01a0*/  NOP ;  /* 0x0000000000007918 */ /* 0x000fc00000000000 */
        /* <DEDUP_REMOVED lines=13> */
.L_x_1:


//--------------------- .nv.constant0.triton_poi_fused_add_clone_18 --------------------------
	.section	.nv.constant0.triton_poi_fused_add_clone_18,"a",@progbits
	.sectionflags	@""
	.align	4
.nv.constant0.triton_poi_fused_add_clone_18:
	.zero		556
